//
// Generated by NVIDIA NVVM Compiler
//
// Compiler Build ID: CL-36424714
// Cuda compilation tools, release 13.0, V13.0.88
// Based on NVVM 20.0.0
//

.version 9.0
.target sm_100
.address_size 64

	// .globl	_Z7encode1PiS_i

.visible .entry _Z7encode1PiS_i(
	.param .u64 .ptr .align 1 _Z7encode1PiS_i_param_0,
	.param .u64 .ptr .align 1 _Z7encode1PiS_i_param_1,
	.param .u32 _Z7encode1PiS_i_param_2
)
{
	.reg .pred 	%p<3>;
	.reg .b32 	%r<11>;
	.reg .b64 	%rd<9>;

	ld.param.u64 	%rd1, [_Z7encode1PiS_i_param_0];
	ld.param.u64 	%rd2, [_Z7encode1PiS_i_param_1];
	ld.param.u32 	%r3, [_Z7encode1PiS_i_param_2];
	mov.u32 	%r4, %ctaid.x;
	shl.b32 	%r5, %r4, 8;
	mov.u32 	%r6, %tid.x;
	add.s32 	%r1, %r5, %r6;
	shl.b32 	%r7, %r3, 5;
	setp.ge.s32 	%p1, %r1, %r7;
	@%p1 bra 	$L__BB0_3;
	cvta.to.global.u64 	%rd3, %rd1;
	mul.wide.s32 	%rd4, %r1, 4;
	add.s64 	%rd5, %rd3, %rd4;
	ld.global.u32 	%r8, [%rd5];
	div.s32 	%r9, %r1, %r3;
	shr.s32 	%r2, %r8, %r9;
	and.b32  	%r10, %r2, -2147483647;
	setp.ne.s32 	%p2, %r10, 1;
	@%p2 bra 	$L__BB0_3;
	cvta.to.global.u64 	%rd6, %rd2;
	add.s64 	%rd8, %rd6, %rd4;
	st.global.u32 	[%rd8], %r2;
$L__BB0_3:
	ret;

}


// ===== COMPILED SASS (sm_100) =====

	.target	sm_100

	.elftype	@"ET_EXEC"


//--------------------- .note.nv.tkinfo           --------------------------
	.section	.note.nv.tkinfo,"",@"SHT_NOTE"
	.sectionflags	@"SHF_NOTE_NV_TKINFO"
	.tkinfo
        /*0018*/ 	.word	0x00000002
        /*0030*/ 	.string	""
        /*0030*/ 	.string	"ptxas"
        /*0030*/ 	.string	"Cuda compilation tools, release 13.0, V13.0.88"
        /*0030*/ 	.string	"Build cuda_13.0.r13.0/compiler.36424714_0"
        /*0030*/ 	.string	"-arch sm_100 -m 64 "



//--------------------- .note.nv.cuinfo           --------------------------
	.section	.note.nv.cuinfo,"",@"SHT_NOTE"
	.sectionflags	@"SHF_NOTE_NV_CUINFO"
        /*0018*/ 	.short	0x0002
        /*001a*/ 	.short	0x0064
        /*001c*/ 	.short	0x0082
	.zero		2


//--------------------- .nv.info                  --------------------------
	.section	.nv.info,"",@"SHT_CUDA_INFO"
	.align	4


	//----- nvinfo : EIATTR_REGCOUNT
	.align		4
        /*0000*/ 	.byte	0x04, 0x2f
        /*0002*/ 	.short	(.L_1 - .L_0)
	.align		4
.L_0:
        /*0004*/ 	.word	index@(_Z7encode1PiS_i)
        /*0008*/ 	.word	0x0000000c


	//----- nvinfo : EIATTR_FRAME_SIZE
	.align		4
.L_1:
        /*000c*/ 	.byte	0x04, 0x11
        /*000e*/ 	.short	(.L_3 - .L_2)
	.align		4
.L_2:
        /*0010*/ 	.word	index@(_Z7encode1PiS_i)
        /*0014*/ 	.word	0x00000000


	//----- nvinfo : EIATTR_MIN_STACK_SIZE
	.align		4
.L_3:
        /*0018*/ 	.byte	0x04, 0x12
        /*001a*/ 	.short	(.L_5 - .L_4)
	.align		4
.L_4:
        /*001c*/ 	.word	index@(_Z7encode1PiS_i)
        /*0020*/ 	.word	0x00000000
.L_5:


//--------------------- .nv.compat                --------------------------
	.section	.nv.compat,"",@"SHT_CUDA_COMPAT_INFO"
	.align	4
        /*0000*/ 	.byte	0x02, 0x09, 0x00, 0x00, 0x02, 0x02, 0x01, 0x00, 0x02, 0x05, 0x05, 0x00, 0x03, 0x07, 0x01, 0x01
        /*0010*/ 	.byte	0x02, 0x03, 0x00, 0x00, 0x02, 0x06, 0x01, 0x00, 0x04, 0x0b, 0x08, 0x00, 0x09, 0x00, 0x00, 0x00
        /*0020*/ 	.byte	0x00, 0x00, 0x00, 0x00


//--------------------- .nv.info._Z7encode1PiS_i  --------------------------
	.section	.nv.info._Z7encode1PiS_i,"",@"SHT_CUDA_INFO"
	.sectionflags	@""
	.align	4


	//----- nvinfo : EIATTR_CUDA_API_VERSION
	.align		4
        /*0000*/ 	.byte	0x04, 0x37
        /*0002*/ 	.short	(.L_7 - .L_6)
.L_6:
        /*0004*/ 	.word	0x00000082


	//----- nvinfo : EIATTR_KPARAM_INFO
	.align		4
.L_7:
        /*0008*/ 	.byte	0x04, 0x17
        /*000a*/ 	.short	(.L_9 - .L_8)
.L_8:
        /*000c*/ 	.word	0x00000000
        /*0010*/ 	.short	0x0002
        /*0012*/ 	.short	0x0010
        /*0014*/ 	.byte	0x00, 0xf0, 0x11, 0x00


	//----- nvinfo : EIATTR_KPARAM_INFO
	.align		4
.L_9:
        /*0018*/ 	.byte	0x04, 0x17
        /*001a*/ 	.short	(.L_11 - .L_10)
.L_10:
        /*001c*/ 	.word	0x00000000
        /*0020*/ 	.short	0x0001
        /*0022*/ 	.short	0x0008
        /*0024*/ 	.byte	0x00, 0xf5, 0x21, 0x00


	//----- nvinfo : EIATTR_KPARAM_INFO
	.align		4
.L_11:
        /*0028*/ 	.byte	0x04, 0x17
        /*002a*/ 	.short	(.L_13 - .L_12)
.L_12:
        /*002c*/ 	.word	0x00000000
        /*0030*/ 	.short	0x0000
        /*0032*/ 	.short	0x0000
        /*0034*/ 	.byte	0x00, 0xf5, 0x21, 0x00


	//----- nvinfo : EIATTR_SPARSE_MMA_MASK
	.align		4
.L_13:
        /*0038*/ 	.byte	0x03, 0x50
        /*003a*/ 	.short	0x0000


	//----- nvinfo : EIATTR_MAXREG_COUNT
	.align		4
        /*003c*/ 	.byte	0x03, 0x1b
        /*003e*/ 	.short	0x00ff


	//----- nvinfo : EIATTR_MERCURY_ISA_VERSION
	.align		4
        /*0040*/ 	.byte	0x03, 0x5f
        /*0042*/ 	.short	0x0101


	//----- nvinfo : EIATTR_VRC_CTA_INIT_COUNT
	.align		4
        /*0044*/ 	.byte	0x02, 0x4a
	.zero		1
	.zero		1


	//----- nvinfo : EIATTR_EXIT_INSTR_OFFSETS
	.align		4
        /*0048*/ 	.byte	0x04, 0x1c
        /*004a*/ 	.short	(.L_15 - .L_14)


	//   ....[0]....
.L_14:
        /*004c*/ 	.word	0x00000070


	//   ....[1]....
        /*0050*/ 	.word	0x00000260


	//   ....[2]....
        /*0054*/ 	.word	0x000002a0


	//----- nvinfo : EIATTR_CBANK_PARAM_SIZE
	.align		4
.L_15:
        /*0058*/ 	.byte	0x03, 0x19
        /*005a*/ 	.short	0x0014


	//----- nvinfo : EIATTR_PARAM_CBANK
	.align		4
        /*005c*/ 	.byte	0x04, 0x0a
        /*005e*/ 	.short	(.L_17 - .L_16)
	.align		4
.L_16:
        /*0060*/ 	.word	index@(.nv.constant0._Z7encode1PiS_i)
        /*0064*/ 	.short	0x0380
        /*0066*/ 	.short	0x0014


	//----- nvinfo : EIATTR_SW_WAR
	.align		4
.L_17:
        /*0068*/ 	.byte	0x04, 0x36
        /*006a*/ 	.short	(.L_19 - .L_18)
.L_18:
        /*006c*/ 	.word	0x00000008
.L_19:


//--------------------- .nv.callgraph             --------------------------
	.section	.nv.callgraph,"",@"SHT_CUDA_CALLGRAPH"
	.align	4
	.sectionentsize	8
	.align		4
        /*0000*/ 	.word	0x00000000
	.align		4
        /*0004*/ 	.word	0xffffffff
	.align		4
        /*0008*/ 	.word	0x00000000
	.align		4
        /*000c*/ 	.word	0xfffffffe
	.align		4
        /*0010*/ 	.word	0x00000000
	.align		4
        /*0014*/ 	.word	0xfffffffd
	.align		4
        /*0018*/ 	.word	0x00000000
	.align		4
        /*001c*/ 	.word	0xfffffffc


//--------------------- .text._Z7encode1PiS_i     --------------------------
	.section	.text._Z7encode1PiS_i,"ax",@progbits
	.align	128
        .global         _Z7encode1PiS_i
        .type           _Z7encode1PiS_i,@function
        .size           _Z7encode1PiS_i,(.L_x_1 - _Z7encode1PiS_i)
        .other          _Z7encode1PiS_i,@"STO_CUDA_ENTRY STV_DEFAULT"
_Z7encode1PiS_i:
.text._Z7encode1PiS_i:
[----:B------:R-:W-:Y:S01]  /*0000*/  LDC R1, c[0x0][0x37c] ;  /* 0x0000df00ff017b82 */ /* 0x000fe20000000800 */
[----:B------:R-:W0:Y:S07]  /*0010*/  S2R R0, SR_CTAID.X ;  /* 0x0000000000007919 */ /* 0x000e2e0000002500 */
[----:B------:R-:W1:Y:S01]  /*0020*/  LDC R7, c[0x0][0x390] ;  /* 0x0000e400ff077b82 */ /* 0x000e620000000800 */
[----:B------:R-:W0:Y:S02]  /*0030*/  S2R R3, SR_TID.X ;  /* 0x0000000000037919 */ /* 0x000e240000002100 */
[----:B0-----:R-:W-:-:S02]  /*0040*/  IMAD R0, R0, 0x100, R3 ;  /* 0x0000010000007824 */ /* 0x001fc400078e0203 */
[----:B-1----:R-:W-:-:S05]  /*0050*/  IMAD.SHL.U32 R3, R7, 0x20, RZ ;  /* 0x0000002007037824 */ /* 0x002fca00078e00ff */
[----:B------:R-:W-:-:S13]  /*0060*/  ISETP.GE.AND P0, PT, R0, R3, PT ;  /* 0x000000030000720c */ /* 0x000fda0003f06270 */
[----:B------:R-:W-:Y:S05]  /*0070*/  @P0 EXIT ;  /* 0x000000000000094d */ /* 0x000fea0003800000 */
[----:B------:R-:W0:Y:S01]  /*0080*/  LDC.64 R2, c[0x0][0x380] ;  /* 0x0000e000ff027b82 */ /* 0x000e220000000a00 */
[----:B------:R-:W1:Y:S01]  /*0090*/  LDCU.64 UR4, c[0x0][0x358] ;  /* 0x00006b00ff0477ac */ /* 0x000e620008000a00 */
[----:B0-----:R-:W-:-:S06]  /*00a0*/  IMAD.WIDE R2, R0, 0x4, R2 ;  /* 0x0000000400027825 */ /* 0x001fcc00078e0202 */
[----:B-1----:R0:W2:Y:S01]  /*00b0*/  LDG.E R2, desc[UR4][R2.64] ;  /* 0x0000000402027981 */ /* 0x0020a2000c1e1900 */
[----:B------:R-:W-:-:S04]  /*00c0*/  IABS R8, R7 ;  /* 0x0000000700087213 */ /* 0x000fc80000000000 */
[----:B------:R-:W1:Y:S01]  /*00d0*/  I2F.RP R6, R8 ;  /* 0x0000000800067306 */ /* 0x000e620000209400 */
[----:B0-----:R-:W-:-:S07]  /*00e0*/  IABS R3, R0 ;  /* 0x0000000000037213 */ /* 0x001fce0000000000 */
[----:B-1----:R-:W0:Y:S02]  /*00f0*/  MUFU.RCP R6, R6 ;  /* 0x0000000600067308 */ /* 0x002e240000001000 */
[----:B0-----:R-:W-:-:S06]  /*0100*/  VIADD R4, R6, 0xffffffe ;  /* 0x0ffffffe06047836 */ /* 0x001fcc0000000000 */
[----:B------:R0:W1:Y:S02]  /*0110*/  F2I.FTZ.U32.TRUNC.NTZ R5, R4 ;  /* 0x0000000400057305 */ /* 0x000064000021f000 */
[----:B0-----:R-:W-:Y:S01]  /*0120*/  IMAD.MOV.U32 R4, RZ, RZ, RZ ;  /* 0x000000ffff047224 */ /* 0x001fe200078e00ff */
[----:B-1----:R-:W-:-:S05]  /*0130*/  IADD3 R9, PT, PT, RZ, -R5, RZ ;  /* 0x80000005ff097210 */ /* 0x002fca0007ffe0ff */
[----:B------:R-:W-:-:S04]  /*0140*/  IMAD R9, R9, R8, RZ ;  /* 0x0000000809097224 */ /* 0x000fc800078e02ff */
[----:B------:R-:W-:-:S06]  /*0150*/  IMAD.HI.U32 R5, R5, R9, R4 ;  /* 0x0000000905057227 */ /* 0x000fcc00078e0004 */
[----:B------:R-:W-:-:S04]  /*0160*/  IMAD.HI.U32 R5, R5, R3, RZ ;  /* 0x0000000305057227 */ /* 0x000fc800078e00ff */
[----:B------:R-:W-:-:S04]  /*0170*/  IMAD.MOV R6, RZ, RZ, -R5 ;  /* 0x000000ffff067224 */ /* 0x000fc800078e0a05 */
[----:B------:R-:W-:-:S05]  /*0180*/  IMAD R3, R8, R6, R3 ;  /* 0x0000000608037224 */ /* 0x000fca00078e0203 */
[----:B------:R-:W-:-:S13]  /*0190*/  ISETP.GT.U32.AND P2, PT, R8, R3, PT ;  /* 0x000000030800720c */ /* 0x000fda0003f44070 */
[-C--:B------:R-:W-:Y:S01]  /*01a0*/  @!P2 IADD3 R3, PT, PT, R3, -R8.reuse, RZ ;  /* 0x800000080303a210 */ /* 0x080fe20007ffe0ff */
[----:B------:R-:W-:Y:S01]  /*01b0*/  @!P2 VIADD R5, R5, 0x1 ;  /* 0x000000010505a836 */ /* 0x000fe20000000000 */
[----:B------:R-:W-:Y:S02]  /*01c0*/  ISETP.NE.AND P2, PT, R7, RZ, PT ;  /* 0x000000ff0700720c */ /* 0x000fe40003f45270 */
[----:B------:R-:W-:Y:S02]  /*01d0*/  ISETP.GE.U32.AND P0, PT, R3, R8, PT ;  /* 0x000000080300720c */ /* 0x000fe40003f06070 */
[----:B------:R-:W-:-:S04]  /*01e0*/  LOP3.LUT R3, R0, R7, RZ, 0x3c, !PT ;  /* 0x0000000700037212 */ /* 0x000fc800078e3cff */
[----:B------:R-:W-:-:S07]  /*01f0*/  ISETP.GE.AND P1, PT, R3, RZ, PT ;  /* 0x000000ff0300720c */ /* 0x000fce0003f26270 */
[----:B------:R-:W-:-:S06]  /*0200*/  @P0 VIADD R5, R5, 0x1 ;  /* 0x0000000105050836 */ /* 0x000fcc0000000000 */
[----:B------:R-:W-:Y:S02]  /*0210*/  @!P1 IADD3 R5, PT, PT, -R5, RZ, RZ ;  /* 0x000000ff05059210 */ /* 0x000fe40007ffe1ff */
[----:B------:R-:W-:-:S04]  /*0220*/  @!P2 LOP3.LUT R5, RZ, R7, RZ, 0x33, !PT ;  /* 0x00000007ff05a212 */ /* 0x000fc800078e33ff */
[----:B--2---:R-:W-:-:S04]  /*0230*/  SHF.R.S32.HI R5, RZ, R5, R2 ;  /* 0x00000005ff057219 */ /* 0x004fc80000011402 */
[----:B------:R-:W-:-:S04]  /*0240*/  LOP3.LUT R2, R5, 0x80000001, RZ, 0xc0, !PT ;  /* 0x8000000105027812 */ /* 0x000fc800078ec0ff */
[----:B------:R-:W-:-:S13]  /*0250*/  ISETP.NE.AND P0, PT, R2, 0x1, PT ;  /* 0x000000010200780c */ /* 0x000fda0003f05270 */
[----:B------:R-:W-:Y:S05]  /*0260*/  @P0 EXIT ;  /* 0x000000000000094d */ /* 0x000fea0003800000 */
[----:B------:R-:W0:Y:S02]  /*0270*/  LDC.64 R2, c[0x0][0x388] ;  /* 0x0000e200ff027b82 */ /* 0x000e240000000a00 */
[----:B0-----:R-:W-:-:S05]  /*0280*/  IMAD.WIDE R2, R0, 0x4, R2 ;  /* 0x0000000400027825 */ /* 0x001fca00078e0202 */
[----:B------:R-:W-:Y:S01]  /*0290*/  STG.E desc[UR4][R2.64], R5 ;  /* 0x0000000502007986 */ /* 0x000fe2000c101904 */
[----:B------:R-:W-:Y:S05]  /*02a0*/  EXIT ;  /* 0x000000000000794d */ /* 0x000fea0003800000 */
.L_x_0:
[----:B------:R-:W-:-:S00]  /*02b0*/  BRA `(.L_x_0) ;  /* 0xfffffffc00fc7947 */ /* 0x000fc0000383ffff */
[----:B------:R-:W-:-:S00]  /*02c0*/  NOP ;  /* 0x0000000000007918 */ /* 0x000fc00000000000 */
        /* <DEDUP_REMOVED lines=11> */
.L_x_1:


//--------------------- .nv.shared.reserved.0     --------------------------
	.section	.nv.shared.reserved.0,"aw",@nobits
	.weak		__nv_reservedSMEM_offset_0_alias
	.size		__nv_reservedSMEM_offset_0_alias, 0, 64
	.other		__nv_reservedSMEM_offset_0_alias,@"STO_CUDA_RESERVED_SHARED STV_DEFAULT"
__nv_reservedSMEM_offset_0_alias:
	.zero		0
	.zero		64


//--------------------- .nv.constant0._Z7encode1PiS_i --------------------------
	.section	.nv.constant0._Z7encode1PiS_i,"a",@progbits
	.sectionflags	@""
	.align	4
.nv.constant0._Z7encode1PiS_i:
	.zero		916


//--------------------- SYMBOLS --------------------------

	.type		.nv.reservedSmem.offset0,@object
	.size		.nv.reservedSmem.offset0,0x4
